	.headerflags	@"EF_CUDA_TEXMODE_UNIFIED EF_CUDA_64BIT_ADDRESS EF_CUDA_ACCELERATORS EF_CUDA_SM90 EF_CUDA_VIRTUAL_SM(EF_CUDA_SM90)"
	.elftype	@"ET_EXEC"


//--------------------- .nv.info                  --------------------------
	.section	.nv.info,"",@"SHT_CUDA_INFO"
	.align	4


	//----- nvinfo : EIATTR_REGCOUNT
	.align		4
        /*0000*/ 	.byte	0x04, 0x2f
        /*0002*/ 	.short	(.L_3 - .L_2)
	.align		4
.L_2:
        /*0004*/ 	.word	index@(triton_poi_fused__native_batch_norm_legit_no_training_add_relu_7)
        /*0008*/ 	.word	0x00000016


	//----- nvinfo : EIATTR_MIN_STACK_SIZE
	.align		4
.L_3:
        /*000c*/ 	.byte	0x04, 0x12
        /*000e*/ 	.short	(.L_5 - .L_4)
	.align		4
.L_4:
        /*0010*/ 	.word	index@(triton_poi_fused__native_batch_norm_legit_no_training_add_relu_7)
        /*0014*/ 	.word	0x00000000


	//----- nvinfo : EIATTR_FRAME_SIZE
	.align		4
.L_5:
        /*0018*/ 	.byte	0x04, 0x11
        /*001a*/ 	.short	(.L_7 - .L_6)
	.align		4
.L_6:
        /*001c*/ 	.word	index@(triton_poi_fused__native_batch_norm_legit_no_training_add_relu_7)
        /*0020*/ 	.word	0x00000000


	//----- nvinfo : EIATTR_MIN_STACK_SIZE
	.align		4
.L_7:
        /*0024*/ 	.byte	0x04, 0x12
        /*0026*/ 	.short	(.L_9 - .L_8)
	.align		4
.L_8:
        /*0028*/ 	.word	index@(triton_poi_fused__native_batch_norm_legit_no_training_add_relu_7)
        /*002c*/ 	.word	0x00000000
.L_9:


//--------------------- .nv.info.triton_poi_fused__native_batch_norm_legit_no_training_add_relu_7 --------------------------
	.section	.nv.info.triton_poi_fused__native_batch_norm_legit_no_training_add_relu_7,"",@"SHT_CUDA_INFO"
	.sectionflags	@""
	.align	4


	//----- nvinfo : EIATTR_CUDA_API_VERSION
	.align		4
        /*0000*/ 	.byte	0x04, 0x37
        /*0002*/ 	.short	(.L_11 - .L_10)
.L_10:
        /*0004*/ 	.word	0x0000007c


	//----- nvinfo : EIATTR_KPARAM_INFO
	.align		4
.L_11:
        /*0008*/ 	.byte	0x04, 0x17
        /*000a*/ 	.short	(.L_13 - .L_12)
.L_12:
        /*000c*/ 	.word	0x00000000
        /*0010*/ 	.short	0x0007
        /*0012*/ 	.short	0x0038
        /*0014*/ 	.byte	0x00, 0xf0, 0x11, 0x00


	//----- nvinfo : EIATTR_KPARAM_INFO
	.align		4
.L_13:
        /*0018*/ 	.byte	0x04, 0x17
        /*001a*/ 	.short	(.L_15 - .L_14)
.L_14:
        /*001c*/ 	.word	0x00000000
        /*0020*/ 	.short	0x0006
        /*0022*/ 	.short	0x0030
        /*0024*/ 	.byte	0x00, 0xf4, 0x21, 0x00


	//----- nvinfo : EIATTR_KPARAM_INFO
	.align		4
.L_15:
        /*0028*/ 	.byte	0x04, 0x17
        /*002a*/ 	.short	(.L_17 - .L_16)
.L_16:
        /*002c*/ 	.word	0x00000000
        /*0030*/ 	.short	0x0005
        /*0032*/ 	.short	0x0028
        /*0034*/ 	.byte	0x00, 0xf4, 0x21, 0x00


	//----- nvinfo : EIATTR_KPARAM_INFO
	.align		4
.L_17:
        /*0038*/ 	.byte	0x04, 0x17
        /*003a*/ 	.short	(.L_19 - .L_18)
.L_18:
        /*003c*/ 	.word	0x00000000
        /*0040*/ 	.short	0x0004
        /*0042*/ 	.short	0x0020
        /*0044*/ 	.byte	0x00, 0xf4, 0x21, 0x00


	//----- nvinfo : EIATTR_KPARAM_INFO
	.align		4
.L_19:
        /*0048*/ 	.byte	0x04, 0x17
        /*004a*/ 	.short	(.L_21 - .L_20)
.L_20:
        /*004c*/ 	.word	0x00000000
        /*0050*/ 	.short	0x0003
        /*0052*/ 	.short	0x0018
        /*0054*/ 	.byte	0x00, 0xf4, 0x21, 0x00


	//----- nvinfo : EIATTR_KPARAM_INFO
	.align		4
.L_21:
        /*0058*/ 	.byte	0x04, 0x17
        /*005a*/ 	.short	(.L_23 - .L_22)
.L_22:
        /*005c*/ 	.word	0x00000000
        /*0060*/ 	.short	0x0002
        /*0062*/ 	.short	0x0010
        /*0064*/ 	.byte	0x00, 0xf4, 0x21, 0x00


	//----- nvinfo : EIATTR_KPARAM_INFO
	.align		4
.L_23:
        /*0068*/ 	.byte	0x04, 0x17
        /*006a*/ 	.short	(.L_25 - .L_24)
.L_24:
        /*006c*/ 	.word	0x00000000
        /*0070*/ 	.short	0x0001
        /*0072*/ 	.short	0x0008
        /*0074*/ 	.byte	0x00, 0xf4, 0x21, 0x00


	//----- nvinfo : EIATTR_KPARAM_INFO
	.align		4
.L_25:
        /*0078*/ 	.byte	0x04, 0x17
        /*007a*/ 	.short	(.L_27 - .L_26)
.L_26:
        /*007c*/ 	.word	0x00000000
        /*0080*/ 	.short	0x0000
        /*0082*/ 	.short	0x0000
        /*0084*/ 	.byte	0x00, 0xf4, 0x21, 0x00


	//----- nvinfo : EIATTR_SPARSE_MMA_MASK
	.align		4
.L_27:
        /*0088*/ 	.byte	0x03, 0x50
        /*008a*/ 	.short	0x0000


	//----- nvinfo : EIATTR_MAXREG_COUNT
	.align		4
        /*008c*/ 	.byte	0x03, 0x1b
        /*008e*/ 	.short	0x00ff


	//----- nvinfo : EIATTR_EXIT_INSTR_OFFSETS
	.align		4
        /*0090*/ 	.byte	0x04, 0x1c
        /*0092*/ 	.short	(.L_29 - .L_28)


	//   ....[0]....
.L_28:
        /*0094*/ 	.word	0x00000370


	//   ....[1]....
        /*0098*/ 	.word	0x00000390


	//----- nvinfo : EIATTR_REQNTID
	.align		4
.L_29:
        /*009c*/ 	.byte	0x04, 0x10
        /*009e*/ 	.short	(.L_31 - .L_30)
.L_30:
        /*00a0*/ 	.word	0x00000080
        /*00a4*/ 	.word	0x00000001
        /*00a8*/ 	.word	0x00000001


	//----- nvinfo : EIATTR_CBANK_PARAM_SIZE
	.align		4
.L_31:
        /*00ac*/ 	.byte	0x03, 0x19
        /*00ae*/ 	.short	0x003c


	//----- nvinfo : EIATTR_PARAM_CBANK
	.align		4
        /*00b0*/ 	.byte	0x04, 0x0a
        /*00b2*/ 	.short	(.L_33 - .L_32)
	.align		4
.L_32:
        /*00b4*/ 	.word	index@(.nv.constant0.triton_poi_fused__native_batch_norm_legit_no_training_add_relu_7)
        /*00b8*/ 	.short	0x0210
        /*00ba*/ 	.short	0x003c


	//----- nvinfo : EIATTR_SW_WAR
	.align		4
.L_33:
        /*00bc*/ 	.byte	0x04, 0x36
        /*00be*/ 	.short	(.L_35 - .L_34)
.L_34:
        /*00c0*/ 	.word	0x00000008
.L_35:


//--------------------- .nv.callgraph             --------------------------
	.section	.nv.callgraph,"",@"SHT_CUDA_CALLGRAPH"
	.align	4
	.sectionentsize	8
	.align		4
        /*0000*/ 	.word	0x00000000
	.align		4
        /*0004*/ 	.word	0xffffffff
	.align		4
        /*0008*/ 	.word	0x00000000
	.align		4
        /*000c*/ 	.word	0xfffffffe
	.align		4
        /*0010*/ 	.word	0x00000000
	.align		4
        /*0014*/ 	.word	0xfffffffd
	.align		4
        /*0018*/ 	.word	0x00000000
	.align		4
        /*001c*/ 	.word	0xfffffffc


//--------------------- .nv.constant4             --------------------------
	.section	.nv.constant4,"a",@progbits
	.align	8
	.align		8
.nv.constant4:
        /*0000*/ 	.dword	_$_str
	.align		8
        /*0008*/ 	.dword	_$_str_$_2


//--------------------- .text.triton_poi_fused__native_batch_norm_legit_no_training_add_relu_7 --------------------------
	.section	.text.triton_poi_fused__native_batch_norm_legit_no_training_add_relu_7,"ax",@progbits
	.align	128
        .global         triton_poi_fused__native_batch_norm_legit_no_training_add_relu_7
        .type           triton_poi_fused__native_batch_norm_legit_no_training_add_relu_7,@function
        .size           triton_poi_fused__native_batch_norm_legit_no_training_add_relu_7,(.L_x_1 - triton_poi_fused__native_batch_norm_legit_no_training_add_relu_7)
        .other          triton_poi_fused__native_batch_norm_legit_no_training_add_relu_7,@"STO_CUDA_ENTRY STV_DEFAULT"
triton_poi_fused__native_batch_norm_legit_no_training_add_relu_7:
.text.triton_poi_fused__native_batch_norm_legit_no_training_add_relu_7:
[----:B------:R-:W0:Y:S01]  /*0000*/  LDC R1, c[0x0][0x28] ;  /* 0x00000a00ff017b82 */ /* 0x000e220000000800 */
[----:B------:R-:W1:Y:S07]  /*0010*/  S2R R0, SR_TID.X ;  /* 0x0000000000007919 */ /* 0x000e6e0000002100 */
[----:B------:R-:W2:Y:S01]  /*0020*/  LDC.64 R12, c[0x0][0x220] ;  /* 0x00008800ff0c7b82 */ /* 0x000ea20000000a00 */
[----:B------:R-:W-:Y:S01]  /*0030*/  ULDC.64 UR4, c[0x0][0x208] ;  /* 0x0000820000047ab9 */ /* 0x000fe20000000a00 */
[----:B------:R-:W3:Y:S06]  /*0040*/  S2R R3, SR_CTAID.X ;  /* 0x0000000000037919 */ /* 0x000eec0000002500 */
[----:B------:R-:W4:Y:S08]  /*0050*/  LDC.64 R8, c[0x0][0x210] ;  /* 0x00008400ff087b82 */ /* 0x000f300000000a00 */
[----:B------:R-:W5:Y:S08]  /*0060*/  LDC.64 R10, c[0x0][0x218] ;  /* 0x00008600ff0a7b82 */ /* 0x000f700000000a00 */
[----:B------:R-:W4:Y:S01]  /*0070*/  LDC.64 R14, c[0x0][0x228] ;  /* 0x00008a00ff0e7b82 */ /* 0x000f220000000a00 */
[----:B-1----:R-:W-:-:S07]  /*0080*/  LOP3.LUT R0, R0, 0x7f, RZ, 0xc0, !PT ;  /* 0x0000007f00007812 */ /* 0x002fce00078ec0ff */
[----:B------:R-:W1:Y:S01]  /*0090*/  LDC.64 R16, c[0x0][0x230] ;  /* 0x00008c00ff107b82 */ /* 0x000e620000000a00 */
[----:B---3--:R-:W-:Y:S02]  /*00a0*/  SHF.R.S32.HI R2, RZ, 0x18, R3 ;  /* 0x00000018ff027819 */ /* 0x008fe40000011403 */
[----:B------:R-:W-:Y:S02]  /*00b0*/  LEA R0, R3, R0, 0x7 ;  /* 0x0000000003007211 */ /* 0x000fe400078e38ff */
[----:B------:R-:W-:Y:S02]  /*00c0*/  SGXT R3, R2, 0x1 ;  /* 0x000000010203781a */ /* 0x000fe40000000200 */
[----:B------:R-:W-:Y:S02]  /*00d0*/  ISETP.GE.AND P0, PT, R0, 0x2400, PT ;  /* 0x000024000000780c */ /* 0x000fe40003f06270 */
[----:B------:R-:W-:-:S04]  /*00e0*/  LEA.HI R3, R3, R0, RZ, 0x6 ;  /* 0x0000000003037211 */ /* 0x000fc800078f30ff */
[----:B------:R-:W-:-:S05]  /*00f0*/  SHF.R.S32.HI R3, RZ, 0x6, R3 ;  /* 0x00000006ff037819 */ /* 0x000fca0000011403 */
[----:B------:R-:W-:-:S05]  /*0100*/  IMAD.HI R2, R3, 0x38e38e39, RZ ;  /* 0x38e38e3903027827 */ /* 0x000fca00078e02ff */
[----:B------:R-:W-:-:S04]  /*0110*/  SHF.R.U32.HI R5, RZ, 0x1f, R2 ;  /* 0x0000001fff057819 */ /* 0x000fc80000011602 */
[----:B------:R-:W-:Y:S02]  /*0120*/  LEA.HI.SX32 R2, R2, R5, 0x1d ;  /* 0x0000000502027211 */ /* 0x000fe400078feaff */
[----:B------:R-:W3:Y:S03]  /*0130*/  LDC.64 R4, c[0x0][0x238] ;  /* 0x00008e00ff047b82 */ /* 0x000ee60000000a00 */
[----:B------:R-:W-:Y:S01]  /*0140*/  IMAD R19, R2, -0x24, R3 ;  /* 0xffffffdc02137824 */ /* 0x000fe200078e0203 */
[----:B------:R-:W-:-:S03]  /*0150*/  CS2R R2, SRZ ;  /* 0x0000000000027805 */ /* 0x000fc6000001ff00 */
[----:B--2---:R-:W-:-:S05]  /*0160*/  IMAD.WIDE R12, R19, 0x4, R12 ;  /* 0x00000004130c7825 */ /* 0x004fca00078e020c */
[----:B------:R2:W3:Y:S01]  /*0170*/  @!P0 LDG.E.EL R2, desc[UR4][R12.64] ;  /* 0x000000040c028981 */ /* 0x0004e2000c2e1900 */
[----:B------:R-:W-:Y:S01]  /*0180*/  CS2R R6, SRZ ;  /* 0x0000000000067805 */ /* 0x000fe2000001ff00 */
[----:B----4-:R-:W-:-:S04]  /*0190*/  IMAD.WIDE R8, R0, 0x4, R8 ;  /* 0x0000000400087825 */ /* 0x010fc800078e0208 */
[C---:B-----5:R-:W-:Y:S01]  /*01a0*/  IMAD.WIDE R10, R19.reuse, 0x4, R10 ;  /* 0x00000004130a7825 */ /* 0x060fe200078e020a */
[----:B------:R4:W5:Y:S03]  /*01b0*/  @!P0 LDG.E R3, desc[UR4][R8.64] ;  /* 0x0000000408038981 */ /* 0x000966000c1e1900 */
[C---:B0-2---:R-:W-:Y:S01]  /*01c0*/  IMAD.WIDE R12, R19.reuse, 0x4, R14 ;  /* 0x00000004130c7825 */ /* 0x045fe200078e020e */
[----:B------:R0:W5:Y:S03]  /*01d0*/  @!P0 LDG.E.EL R6, desc[UR4][R10.64] ;  /* 0x000000040a068981 */ /* 0x000166000c2e1900 */
[----:B-1----:R-:W-:Y:S01]  /*01e0*/  IMAD.WIDE R14, R19, 0x4, R16 ;  /* 0x00000004130e7825 */ /* 0x002fe200078e0210 */
[----:B------:R-:W-:Y:S01]  /*01f0*/  CS2R R16, SRZ ;  /* 0x0000000000107805 */ /* 0x000fe2000001ff00 */
[----:B------:R-:W2:Y:S01]  /*0200*/  @!P0 LDG.E.EL R7, desc[UR4][R12.64] ;  /* 0x000000040c078981 */ /* 0x000ea2000c2e1900 */
[----:B----4-:R-:W1:Y:S01]  /*0210*/  LDC.64 R8, c[0x0][0x240] ;  /* 0x00009000ff087b82 */ /* 0x010e620000000a00 */
[----:B---3--:R-:W-:-:S03]  /*0220*/  IMAD.WIDE R4, R0, 0x4, R4 ;  /* 0x0000000400047825 */ /* 0x008fc600078e0204 */
[----:B------:R-:W2:Y:S04]  /*0230*/  @!P0 LDG.E.EL R16, desc[UR4][R14.64] ;  /* 0x000000040e108981 */ /* 0x000ea8000c2e1900 */
[----:B------:R-:W3:Y:S01]  /*0240*/  @!P0 LDG.E R17, desc[UR4][R4.64] ;  /* 0x0000000404118981 */ /* 0x000ee2000c1e1900 */
[----:B0-----:R-:W-:Y:S01]  /*0250*/  HFMA2.MMA R11, -RZ, RZ, 1.625, 0 ;  /* 0x3e800000ff0b7435 */ /* 0x001fe200000001ff */
[----:B------:R-:W-:-:S04]  /*0260*/  FADD R2, R2, 9.9999997473787516356e-06 ;  /* 0x3727c5ac02027421 */ /* 0x000fc80000000000 */
[----:B------:R-:W0:Y:S01]  /*0270*/  MUFU.SQRT R10, R2 ;  /* 0x00000002000a7308 */ /* 0x000e220000002000 */
[----:B-----5:R-:W-:Y:S01]  /*0280*/  FADD R3, -R6, R3 ;  /* 0x0000000306037221 */ /* 0x020fe20000000100 */
[C---:B0-----:R-:W-:Y:S02]  /*0290*/  FSETP.GT.AND P1, PT, R10.reuse, 8.50705917302346158658e+37, PT ;  /* 0x7e8000000a00780b */ /* 0x041fe40003f24000 */
[----:B------:R-:W-:Y:S02]  /*02a0*/  FSETP.GEU.AND P2, PT, R10, 1.175494350822287508e-38, PT ;  /* 0x008000000a00780b */ /* 0x000fe40003f4e000 */
[----:B------:R-:W-:-:S09]  /*02b0*/  FSEL R11, R11, 1, P1 ;  /* 0x3f8000000b0b7808 */ /* 0x000fd20000800000 */
[----:B------:R-:W-:Y:S02]  /*02c0*/  @P1 FMUL R10, R10, 0.25 ;  /* 0x3e8000000a0a1820 */ /* 0x000fe40000400000 */
[----:B------:R-:W-:Y:S02]  /*02d0*/  @!P2 FMUL R11, R11, 16777216 ;  /* 0x4b8000000b0ba820 */ /* 0x000fe40000400000 */
[----:B------:R-:W-:-:S06]  /*02e0*/  @!P2 FMUL R10, R10, 16777216 ;  /* 0x4b8000000a0aa820 */ /* 0x000fcc0000400000 */
[----:B------:R-:W0:Y:S02]  /*02f0*/  MUFU.RCP R10, R10 ;  /* 0x0000000a000a7308 */ /* 0x000e240000001000 */
[----:B0-----:R-:W-:-:S04]  /*0300*/  FMUL R2, R10, R11 ;  /* 0x0000000b0a027220 */ /* 0x001fc80000400000 */
[----:B------:R-:W-:-:S04]  /*0310*/  FMUL R3, R3, R2 ;  /* 0x0000000203037220 */ /* 0x000fc80000400000 */
[----:B--2---:R-:W-:Y:S01]  /*0320*/  FFMA R16, R3, R7, R16 ;  /* 0x0000000703107223 */ /* 0x004fe20000000010 */
[----:B-1----:R-:W-:-:S04]  /*0330*/  IMAD.WIDE R2, R0, 0x4, R8 ;  /* 0x0000000400027825 */ /* 0x002fc800078e0208 */
[C---:B---3--:R-:W-:Y:S01]  /*0340*/  FADD R4, R16.reuse, R17 ;  /* 0x0000001110047221 */ /* 0x048fe20000000000 */
[----:B------:R-:W-:-:S04]  /*0350*/  FSETP.GEU.AND P1, PT, R16, -R17, PT ;  /* 0x800000111000720b */ /* 0x000fc80003f2e000 */
[----:B------:R-:W-:Y:S01]  /*0360*/  FSEL R5, R4, RZ, P1 ;  /* 0x000000ff04057208 */ /* 0x000fe20000800000 */
[----:B------:R-:W-:Y:S08]  /*0370*/  @P0 EXIT ;  /* 0x000000000000094d */ /* 0x000ff00003800000 */
[----:B------:R-:W-:Y:S01]  /*0380*/  STG.E desc[UR4][R2.64], R5 ;  /* 0x0000000502007986 */ /* 0x000fe2000c101904 */
[----:B------:R-:W-:Y:S05]  /*0390*/  EXIT ;  /* 0x000000000000794d */ /* 0x000fea0003800000 */
.L_x_0:
[----:B------:R-:W-:-:S00]  /*03a0*/  BRA `(.L_x_0) ;  /* 0xfffffffc00fc7947 */ /* 0x000fc0000383ffff */
[----:B------:R-:W-:-:S00]  /*03b0*/  NOP ;  /* 0x0000000000007918 */ /* 0x000fc00000000000 */
        /* <DEDUP_REMOVED lines=12> */
.L_x_1:


//--------------------- .nv.global.init           --------------------------
	.section	.nv.global.init,"aw",@progbits
.nv.global.init:
	.type		_$_str,@object
	.size		_$_str,(_$_str_$_2 - _$_str)
_$_str:
        /*0000*/ 	.byte	0x5f, 0x5f, 0x43, 0x55, 0x44, 0x41, 0x5f, 0x46, 0x54, 0x5a, 0x00
	.type		_$_str_$_2,@object
	.size		_$_str_$_2,(.L_1 - _$_str_$_2)
_$_str_$_2:
        /*000b*/ 	.byte	0x5f, 0x5f, 0x43, 0x55, 0x44, 0x41, 0x5f, 0x50, 0x52, 0x45, 0x43, 0x5f, 0x53, 0x51, 0x52, 0x54
        /*001b*/ 	.byte	0x00
.L_1:


//--------------------- .nv.constant0.triton_poi_fused__native_batch_norm_legit_no_training_add_relu_7 --------------------------
	.section	.nv.constant0.triton_poi_fused__native_batch_norm_legit_no_training_add_relu_7,"a",@progbits
	.sectionflags	@""
	.align	4
.nv.constant0.triton_poi_fused__native_batch_norm_legit_no_training_add_relu_7:
	.zero		588
